//
// Generated by NVIDIA NVVM Compiler
//
// Compiler Build ID: CL-36424714
// Cuda compilation tools, release 13.0, V13.0.88
// Based on NVVM 20.0.0
//

.version 9.0
.target sm_100
.address_size 64

	// .globl	_Z6jacobiPdS_S_S_Piiii
.extern .func __assertfail
(
	.param .b64 __assertfail_param_0,
	.param .b64 __assertfail_param_1,
	.param .b32 __assertfail_param_2,
	.param .b64 __assertfail_param_3,
	.param .b64 __assertfail_param_4
)
;
.global .align 1 .b8 __unnamed_1[74] = {118, 111, 105, 100, 32, 106, 97, 99, 111, 98, 105, 40, 100, 111, 117, 98, 108, 101, 32, 42, 44, 32, 100, 111, 117, 98, 108, 101, 32, 42, 44, 32, 100, 111, 117, 98, 108, 101, 32, 42, 44, 32, 100, 111, 117, 98, 108, 101, 32, 42, 44, 32, 105, 110, 116, 32, 42, 44, 32, 105, 110, 116, 44, 32, 105, 110, 116, 44, 32, 105, 110, 116, 41};
.global .align 1 .b8 $str[6] = {105, 100, 120, 62, 48};
.global .align 1 .b8 $str$1[27] = {47, 116, 109, 112, 47, 115, 97, 115, 115, 95, 99, 117, 95, 108, 102, 95, 114, 99, 110, 50, 107, 47, 107, 46, 99, 117};

.visible .entry _Z6jacobiPdS_S_S_Piiii(
	.param .u64 .ptr .align 1 _Z6jacobiPdS_S_S_Piiii_param_0,
	.param .u64 .ptr .align 1 _Z6jacobiPdS_S_S_Piiii_param_1,
	.param .u64 .ptr .align 1 _Z6jacobiPdS_S_S_Piiii_param_2,
	.param .u64 .ptr .align 1 _Z6jacobiPdS_S_S_Piiii_param_3,
	.param .u64 .ptr .align 1 _Z6jacobiPdS_S_S_Piiii_param_4,
	.param .u32 _Z6jacobiPdS_S_S_Piiii_param_5,
	.param .u32 _Z6jacobiPdS_S_S_Piiii_param_6,
	.param .u32 _Z6jacobiPdS_S_S_Piiii_param_7
)
{
	.reg .pred 	%p<11>;
	.reg .b32 	%r<21>;
	.reg .b64 	%rd<59>;
	.reg .b64 	%fd<22>;

	ld.param.u64 	%rd18, [_Z6jacobiPdS_S_S_Piiii_param_0];
	ld.param.u64 	%rd15, [_Z6jacobiPdS_S_S_Piiii_param_1];
	ld.param.u64 	%rd19, [_Z6jacobiPdS_S_S_Piiii_param_2];
	ld.param.u64 	%rd16, [_Z6jacobiPdS_S_S_Piiii_param_3];
	ld.param.u64 	%rd17, [_Z6jacobiPdS_S_S_Piiii_param_4];
	ld.param.u32 	%r7, [_Z6jacobiPdS_S_S_Piiii_param_5];
	ld.param.u32 	%r6, [_Z6jacobiPdS_S_S_Piiii_param_6];
	ld.param.u32 	%r8, [_Z6jacobiPdS_S_S_Piiii_param_7];
	cvta.to.global.u64 	%rd1, %rd18;
	cvta.to.global.u64 	%rd2, %rd19;
	mov.u32 	%r9, %ctaid.x;
	mov.u32 	%r10, %ntid.x;
	mov.u32 	%r11, %tid.x;
	mad.lo.s32 	%r12, %r9, %r10, %r11;
	add.s32 	%r1, %r12, %r8;
	setp.ge.s32 	%p1, %r1, %r7;
	setp.lt.s32 	%p2, %r1, %r8;
	or.pred  	%p3, %p1, %p2;
	@%p3 bra 	$L__BB0_14;
	setp.gt.s32 	%p4, %r1, 0;
	@%p4 bra 	$L__BB0_3;
	mov.u64 	%rd20, $str;
	cvta.global.u64 	%rd21, %rd20;
	mov.u64 	%rd22, $str$1;
	cvta.global.u64 	%rd23, %rd22;
	mov.u64 	%rd24, __unnamed_1;
	cvta.global.u64 	%rd25, %rd24;
	{ // callseq 0, 0
	.param .b64 param0;
	st.param.b64 	[param0], %rd21;
	.param .b64 param1;
	st.param.b64 	[param1], %rd23;
	.param .b32 param2;
	st.param.b32 	[param2], 28;
	.param .b64 param3;
	st.param.b64 	[param3], %rd25;
	.param .b64 param4;
	st.param.b64 	[param4], 1;
	call.uni 
	__assertfail, 
	(
	param0, 
	param1, 
	param2, 
	param3, 
	param4
	);
	} // callseq 0
$L__BB0_3:
	mul.lo.s32 	%r13, %r1, 3;
	cvta.to.global.u64 	%rd26, %rd17;
	mul.wide.s32 	%rd27, %r13, 4;
	add.s64 	%rd28, %rd26, %rd27;
	ld.global.u32 	%r2, [%rd28];
	ld.global.u32 	%r3, [%rd28+4];
	ld.global.u32 	%r4, [%rd28+8];
	setp.lt.s32 	%p5, %r2, 1;
	@%p5 bra 	$L__BB0_5;
	mul.lo.s32 	%r14, %r6, %r6;
	sub.s32 	%r15, %r1, %r14;
	cvt.s64.s32 	%rd56, %r15;
	cvt.s64.s32 	%rd55, %r1;
	bra.uni 	$L__BB0_6;
$L__BB0_5:
	cvt.s64.s32 	%rd55, %r1;
	mov.u64 	%rd56, %rd55;
$L__BB0_6:
	shl.b64 	%rd29, %rd56, 3;
	add.s64 	%rd30, %rd2, %rd29;
	ld.global.f64 	%fd4, [%rd30];
	shl.b64 	%rd31, %rd55, 3;
	add.s64 	%rd32, %rd1, %rd31;
	ld.global.f64 	%fd5, [%rd32];
	add.f64 	%fd6, %fd4, %fd5;
	st.global.f64 	[%rd32], %fd6;
	add.s32 	%r5, %r6, -1;
	setp.ge.s32 	%p6, %r2, %r5;
	@%p6 bra 	$L__BB0_8;
	mad.lo.s32 	%r16, %r6, %r6, %r1;
	cvt.s64.s32 	%rd58, %r16;
	cvt.s64.s32 	%rd57, %r1;
	bra.uni 	$L__BB0_9;
$L__BB0_8:
	cvt.s64.s32 	%rd57, %r1;
	mov.u64 	%rd58, %rd57;
$L__BB0_9:
	shl.b64 	%rd33, %rd58, 3;
	add.s64 	%rd34, %rd2, %rd33;
	ld.global.f64 	%fd7, [%rd34];
	shl.b64 	%rd35, %rd57, 3;
	add.s64 	%rd36, %rd1, %rd35;
	ld.global.f64 	%fd8, [%rd36];
	add.f64 	%fd9, %fd7, %fd8;
	st.global.f64 	[%rd36], %fd9;
	setp.gt.s32 	%p7, %r4, 0;
	cvt.s64.s32 	%rd13, %r1;
	add.s32 	%r17, %r1, -1;
	cvt.s64.s32 	%rd37, %r17;
	selp.b64 	%rd38, %rd37, %rd13, %p7;
	shl.b64 	%rd39, %rd38, 3;
	add.s64 	%rd40, %rd2, %rd39;
	ld.global.f64 	%fd10, [%rd40];
	mul.wide.s32 	%rd41, %r1, 8;
	add.s64 	%rd14, %rd1, %rd41;
	ld.global.f64 	%fd11, [%rd14];
	add.f64 	%fd12, %fd10, %fd11;
	st.global.f64 	[%rd14], %fd12;
	setp.lt.s32 	%p8, %r4, %r5;
	add.s32 	%r18, %r1, 1;
	cvt.s64.s32 	%rd42, %r18;
	selp.b64 	%rd43, %rd42, %rd13, %p8;
	shl.b64 	%rd44, %rd43, 3;
	add.s64 	%rd45, %rd2, %rd44;
	ld.global.f64 	%fd13, [%rd45];
	add.f64 	%fd21, %fd13, %fd12;
	st.global.f64 	[%rd14], %fd21;
	setp.lt.s32 	%p9, %r3, 1;
	@%p9 bra 	$L__BB0_11;
	sub.s32 	%r19, %r1, %r6;
	mul.wide.s32 	%rd46, %r19, 8;
	add.s64 	%rd47, %rd2, %rd46;
	ld.global.f64 	%fd14, [%rd47];
	add.f64 	%fd21, %fd14, %fd21;
	st.global.f64 	[%rd14], %fd21;
$L__BB0_11:
	setp.ge.s32 	%p10, %r3, %r5;
	@%p10 bra 	$L__BB0_13;
	add.s32 	%r20, %r1, %r6;
	mul.wide.s32 	%rd48, %r20, 8;
	add.s64 	%rd49, %rd2, %rd48;
	ld.global.f64 	%fd15, [%rd49];
	add.f64 	%fd16, %fd15, %fd21;
	st.global.f64 	[%rd14], %fd16;
$L__BB0_13:
	cvta.to.global.u64 	%rd50, %rd16;
	shl.b64 	%rd51, %rd13, 3;
	add.s64 	%rd52, %rd50, %rd51;
	ld.global.f64 	%fd17, [%rd52];
	cvta.to.global.u64 	%rd53, %rd15;
	add.s64 	%rd54, %rd53, %rd51;
	ld.global.f64 	%fd18, [%rd54];
	add.f64 	%fd19, %fd18, 0d3EB0C6F7A0B5ED8D;
	div.rn.f64 	%fd20, %fd17, %fd19;
	st.global.f64 	[%rd14], %fd20;
$L__BB0_14:
	ret;

}


// ===== COMPILED SASS (sm_100) =====

	.target	sm_100

	.elftype	@"ET_EXEC"


//--------------------- .note.nv.tkinfo           --------------------------
	.section	.note.nv.tkinfo,"",@"SHT_NOTE"
	.sectionflags	@"SHF_NOTE_NV_TKINFO"
	.tkinfo
        /*0018*/ 	.word	0x00000002
        /*0030*/ 	.string	""
        /*0030*/ 	.string	"ptxas"
        /*0030*/ 	.string	"Cuda compilation tools, release 13.0, V13.0.88"
        /*0030*/ 	.string	"Build cuda_13.0.r13.0/compiler.36424714_0"
        /*0030*/ 	.string	"-arch sm_100 -m 64 "



//--------------------- .note.nv.cuinfo           --------------------------
	.section	.note.nv.cuinfo,"",@"SHT_NOTE"
	.sectionflags	@"SHF_NOTE_NV_CUINFO"
        /*0018*/ 	.short	0x0002
        /*001a*/ 	.short	0x0064
        /*001c*/ 	.short	0x0082
	.zero		2


//--------------------- .nv.info                  --------------------------
	.section	.nv.info,"",@"SHT_CUDA_INFO"
	.align	4


	//----- nvinfo : EIATTR_REGCOUNT
	.align		4
        /*0000*/ 	.byte	0x04, 0x2f
        /*0002*/ 	.short	(.L_4 - .L_3)
	.align		4
.L_3:
        /*0004*/ 	.word	index@(_Z6jacobiPdS_S_S_Piiii)
        /*0008*/ 	.word	0x0000001c


	//----- nvinfo : EIATTR_FRAME_SIZE
	.align		4
.L_4:
        /*000c*/ 	.byte	0x04, 0x11
        /*000e*/ 	.short	(.L_6 - .L_5)
	.align		4
.L_5:
        /*0010*/ 	.word	index@($__internal_0_$__cuda_sm20_div_rn_f64_full)
        /*0014*/ 	.word	0x00000000


	//----- nvinfo : EIATTR_FRAME_SIZE
	.align		4
.L_6:
        /*0018*/ 	.byte	0x04, 0x11
        /*001a*/ 	.short	(.L_8 - .L_7)
	.align		4
.L_7:
        /*001c*/ 	.word	index@(_Z6jacobiPdS_S_S_Piiii)
        /*0020*/ 	.word	0x00000000


	//----- nvinfo : EIATTR_MIN_STACK_SIZE
	.align		4
.L_8:
        /*0024*/ 	.byte	0x04, 0x12
        /*0026*/ 	.short	(.L_10 - .L_9)
	.align		4
.L_9:
        /*0028*/ 	.word	index@(_Z6jacobiPdS_S_S_Piiii)
        /*002c*/ 	.word	0x00000000
.L_10:


//--------------------- .nv.compat                --------------------------
	.section	.nv.compat,"",@"SHT_CUDA_COMPAT_INFO"
	.align	4
        /*0000*/ 	.byte	0x02, 0x09, 0x00, 0x00, 0x02, 0x02, 0x01, 0x00, 0x02, 0x05, 0x05, 0x00, 0x03, 0x07, 0x01, 0x01
        /*0010*/ 	.byte	0x02, 0x03, 0x00, 0x00, 0x02, 0x06, 0x01, 0x00, 0x04, 0x0b, 0x08, 0x00, 0x01, 0x00, 0x00, 0x00
        /*0020*/ 	.byte	0x00, 0x00, 0x00, 0x00


//--------------------- .nv.info._Z6jacobiPdS_S_S_Piiii --------------------------
	.section	.nv.info._Z6jacobiPdS_S_S_Piiii,"",@"SHT_CUDA_INFO"
	.sectionflags	@""
	.align	4


	//----- nvinfo : EIATTR_CUDA_API_VERSION
	.align		4
        /*0000*/ 	.byte	0x04, 0x37
        /*0002*/ 	.short	(.L_12 - .L_11)
.L_11:
        /*0004*/ 	.word	0x00000082


	//----- nvinfo : EIATTR_KPARAM_INFO
	.align		4
.L_12:
        /*0008*/ 	.byte	0x04, 0x17
        /*000a*/ 	.short	(.L_14 - .L_13)
.L_13:
        /*000c*/ 	.word	0x00000000
        /*0010*/ 	.short	0x0007
        /*0012*/ 	.short	0x0030
        /*0014*/ 	.byte	0x00, 0xf0, 0x11, 0x00


	//----- nvinfo : EIATTR_KPARAM_INFO
	.align		4
.L_14:
        /*0018*/ 	.byte	0x04, 0x17
        /*001a*/ 	.short	(.L_16 - .L_15)
.L_15:
        /*001c*/ 	.word	0x00000000
        /*0020*/ 	.short	0x0006
        /*0022*/ 	.short	0x002c
        /*0024*/ 	.byte	0x00, 0xf0, 0x11, 0x00


	//----- nvinfo : EIATTR_KPARAM_INFO
	.align		4
.L_16:
        /*0028*/ 	.byte	0x04, 0x17
        /*002a*/ 	.short	(.L_18 - .L_17)
.L_17:
        /*002c*/ 	.word	0x00000000
        /*0030*/ 	.short	0x0005
        /*0032*/ 	.short	0x0028
        /*0034*/ 	.byte	0x00, 0xf0, 0x11, 0x00


	//----- nvinfo : EIATTR_KPARAM_INFO
	.align		4
.L_18:
        /*0038*/ 	.byte	0x04, 0x17
        /*003a*/ 	.short	(.L_20 - .L_19)
.L_19:
        /*003c*/ 	.word	0x00000000
        /*0040*/ 	.short	0x0004
        /*0042*/ 	.short	0x0020
        /*0044*/ 	.byte	0x00, 0xf5, 0x21, 0x00


	//----- nvinfo : EIATTR_KPARAM_INFO
	.align		4
.L_20:
        /*0048*/ 	.byte	0x04, 0x17
        /*004a*/ 	.short	(.L_22 - .L_21)
.L_21:
        /*004c*/ 	.word	0x00000000
        /*0050*/ 	.short	0x0003
        /*0052*/ 	.short	0x0018
        /*0054*/ 	.byte	0x00, 0xf5, 0x21, 0x00


	//----- nvinfo : EIATTR_KPARAM_INFO
	.align		4
.L_22:
        /*0058*/ 	.byte	0x04, 0x17
        /*005a*/ 	.short	(.L_24 - .L_23)
.L_23:
        /*005c*/ 	.word	0x00000000
        /*0060*/ 	.short	0x0002
        /*0062*/ 	.short	0x0010
        /*0064*/ 	.byte	0x00, 0xf5, 0x21, 0x00


	//----- nvinfo : EIATTR_KPARAM_INFO
	.align		4
.L_24:
        /*0068*/ 	.byte	0x04, 0x17
        /*006a*/ 	.short	(.L_26 - .L_25)
.L_25:
        /*006c*/ 	.word	0x00000000
        /*0070*/ 	.short	0x0001
        /*0072*/ 	.short	0x0008
        /*0074*/ 	.byte	0x00, 0xf5, 0x21, 0x00


	//----- nvinfo : EIATTR_KPARAM_INFO
	.align		4
.L_26:
        /*0078*/ 	.byte	0x04, 0x17
        /*007a*/ 	.short	(.L_28 - .L_27)
.L_27:
        /*007c*/ 	.word	0x00000000
        /*0080*/ 	.short	0x0000
        /*0082*/ 	.short	0x0000
        /*0084*/ 	.byte	0x00, 0xf5, 0x21, 0x00


	//----- nvinfo : EIATTR_SPARSE_MMA_MASK
	.align		4
.L_28:
        /*0088*/ 	.byte	0x03, 0x50
        /*008a*/ 	.short	0x0000


	//----- nvinfo : EIATTR_MAXREG_COUNT
	.align		4
        /*008c*/ 	.byte	0x03, 0x1b
        /*008e*/ 	.short	0x00ff


	//----- nvinfo : EIATTR_EXTERNS
	.align		4
        /*0090*/ 	.byte	0x04, 0x0f
        /*0092*/ 	.short	(.L_30 - .L_29)


	//   ....[0]....
	.align		4
.L_29:
        /*0094*/ 	.word	index@(__assertfail)


	//----- nvinfo : EIATTR_MERCURY_ISA_VERSION
	.align		4
.L_30:
        /*0098*/ 	.byte	0x03, 0x5f
        /*009a*/ 	.short	0x0101


	//----- nvinfo : EIATTR_VRC_CTA_INIT_COUNT
	.align		4
        /*009c*/ 	.byte	0x02, 0x4a
	.zero		1
	.zero		1


	//----- nvinfo : EIATTR_SYSCALL_OFFSETS
	.align		4
        /*00a0*/ 	.byte	0x04, 0x46
        /*00a2*/ 	.short	(.L_32 - .L_31)


	//   ....[0]....
.L_31:
        /*00a4*/ 	.word	0x000001e0


	//----- nvinfo : EIATTR_EXIT_INSTR_OFFSETS
	.align		4
.L_32:
        /*00a8*/ 	.byte	0x04, 0x1c
        /*00aa*/ 	.short	(.L_34 - .L_33)


	//   ....[0]....
.L_33:
        /*00ac*/ 	.word	0x000000a0


	//   ....[1]....
        /*00b0*/ 	.word	0x00000990


	//----- nvinfo : EIATTR_CRS_STACK_SIZE
	.align		4
.L_34:
        /*00b4*/ 	.byte	0x04, 0x1e
        /*00b6*/ 	.short	(.L_36 - .L_35)
.L_35:
        /*00b8*/ 	.word	0x00000000


	//----- nvinfo : EIATTR_CBANK_PARAM_SIZE
	.align		4
.L_36:
        /*00bc*/ 	.byte	0x03, 0x19
        /*00be*/ 	.short	0x0034


	//----- nvinfo : EIATTR_PARAM_CBANK
	.align		4
        /*00c0*/ 	.byte	0x04, 0x0a
        /*00c2*/ 	.short	(.L_38 - .L_37)
	.align		4
.L_37:
        /*00c4*/ 	.word	index@(.nv.constant0._Z6jacobiPdS_S_S_Piiii)
        /*00c8*/ 	.short	0x0380
        /*00ca*/ 	.short	0x0034


	//----- nvinfo : EIATTR_SW_WAR
	.align		4
.L_38:
        /*00cc*/ 	.byte	0x04, 0x36
        /*00ce*/ 	.short	(.L_40 - .L_39)
.L_39:
        /*00d0*/ 	.word	0x00000008
.L_40:


//--------------------- .nv.callgraph             --------------------------
	.section	.nv.callgraph,"",@"SHT_CUDA_CALLGRAPH"
	.align	4
	.sectionentsize	8
	.align		4
        /*0000*/ 	.word	0x00000000
	.align		4
        /*0004*/ 	.word	0xffffffff
	.align		4
        /*0008*/ 	.word	index@(_Z6jacobiPdS_S_S_Piiii)
	.align		4
        /*000c*/ 	.word	index@(__assertfail)
	.align		4
        /*0010*/ 	.word	0x00000000
	.align		4
        /*0014*/ 	.word	0xfffffffe
	.align		4
        /*0018*/ 	.word	0x00000000
	.align		4
        /*001c*/ 	.word	0xfffffffd
	.align		4
        /*0020*/ 	.word	0x00000000
	.align		4
        /*0024*/ 	.word	0xfffffffc


//--------------------- .nv.constant4             --------------------------
	.section	.nv.constant4,"a",@progbits
	.align	8
	.align		8
.nv.constant4:
        /*0000*/ 	.dword	__assertfail
	.align		8
        /*0008*/ 	.dword	__unnamed_1
	.align		8
        /*0010*/ 	.dword	$str
	.align		8
        /*0018*/ 	.dword	$str$1


//--------------------- .text._Z6jacobiPdS_S_S_Piiii --------------------------
	.section	.text._Z6jacobiPdS_S_S_Piiii,"ax",@progbits
	.align	128
        .global         _Z6jacobiPdS_S_S_Piiii
        .type           _Z6jacobiPdS_S_S_Piiii,@function
        .size           _Z6jacobiPdS_S_S_Piiii,(.L_x_10 - _Z6jacobiPdS_S_S_Piiii)
        .other          _Z6jacobiPdS_S_S_Piiii,@"STO_CUDA_ENTRY STV_DEFAULT"
_Z6jacobiPdS_S_S_Piiii:
.text._Z6jacobiPdS_S_S_Piiii:
[----:B------:R-:W0:Y:S01]  /*0000*/  LDC R1, c[0x0][0x37c] ;  /* 0x0000df00ff017b82 */ /* 0x000e220000000800 */
[----:B------:R-:W1:Y:S07]  /*0010*/  S2R R3, SR_TID.X ;  /* 0x0000000000037919 */ /* 0x000e6e0000002100 */
[----:B------:R-:W1:Y:S01]  /*0020*/  S2UR UR4, SR_CTAID.X ;  /* 0x00000000000479c3 */ /* 0x000e620000002500 */
[----:B------:R-:W2:Y:S01]  /*0030*/  LDCU UR5, c[0x0][0x3b0] ;  /* 0x00007600ff0577ac */ /* 0x000ea20008000800 */
[----:B------:R-:W3:Y:S06]  /*0040*/  LDCU UR6, c[0x0][0x3a8] ;  /* 0x00007500ff0677ac */ /* 0x000eec0008000800 */
[----:B------:R-:W1:Y:S02]  /*0050*/  LDC R16, c[0x0][0x360] ;  /* 0x0000d800ff107b82 */ /* 0x000e640000000800 */
[----:B-1----:R-:W-:-:S04]  /*0060*/  IMAD R16, R16, UR4, R3 ;  /* 0x0000000410107c24 */ /* 0x002fc8000f8e0203 */
[----:B--2---:R-:W-:-:S05]  /*0070*/  VIADD R16, R16, UR5 ;  /* 0x0000000510107c36 */ /* 0x004fca0008000000 */
[----:B------:R-:W-:-:S04]  /*0080*/  ISETP.GE.AND P0, PT, R16, UR5, PT ;  /* 0x0000000510007c0c */ /* 0x000fc8000bf06270 */
[----:B---3--:R-:W-:-:S13]  /*0090*/  ISETP.GE.OR P0, PT, R16, UR6, !P0 ;  /* 0x0000000610007c0c */ /* 0x008fda000c706670 */
[----:B0-----:R-:W-:Y:S05]  /*00a0*/  @P0 EXIT ;  /* 0x000000000000094d */ /* 0x001fea0003800000 */
[----:B------:R-:W-:Y:S01]  /*00b0*/  ISETP.GT.AND P0, PT, R16, RZ, PT ;  /* 0x000000ff1000720c */ /* 0x000fe20003f04270 */
[----:B------:R-:W0:Y:S01]  /*00c0*/  LDCU.64 UR36, c[0x0][0x358] ;  /* 0x00006b00ff2477ac */ /* 0x000e220008000a00 */
[----:B------:R-:W-:Y:S11]  /*00d0*/  BSSY.RECONVERGENT B6, `(.L_x_0) ;  /* 0x0000012000067945 */ /* 0x000ff60003800200 */
[----:B------:R-:W-:Y:S05]  /*00e0*/  @P0 BRA `(.L_x_1) ;  /* 0x0000000000400947 */ /* 0x000fea0003800000 */
[----:B------:R-:W-:Y:S01]  /*00f0*/  MOV R0, 0x0 ;  /* 0x0000000000007802 */ /* 0x000fe20000000f00 */
[----:B------:R-:W1:Y:S01]  /*0100*/  LDCU.64 UR4, c[0x4][0x10] ;  /* 0x01000200ff0477ac */ /* 0x000e620008000a00 */
[----:B------:R-:W-:Y:S02]  /*0110*/  IMAD.MOV.U32 R8, RZ, RZ, 0x1c ;  /* 0x0000001cff087424 */ /* 0x000fe400078e00ff */
[----:B------:R2:W3:Y:S01]  /*0120*/  LDC.64 R2, c[0x4][R0] ;  /* 0x0100000000027b82 */ /* 0x0004e20000000a00 */
[----:B------:R-:W4:Y:S01]  /*0130*/  LDCU.64 UR6, c[0x4][0x18] ;  /* 0x01000300ff0677ac */ /* 0x000f220008000a00 */
[----:B------:R-:W-:Y:S02]  /*0140*/  IMAD.MOV.U32 R12, RZ, RZ, 0x1 ;  /* 0x00000001ff0c7424 */ /* 0x000fe400078e00ff */
[----:B------:R-:W-:Y:S01]  /*0150*/  IMAD.MOV.U32 R13, RZ, RZ, RZ ;  /* 0x000000ffff0d7224 */ /* 0x000fe200078e00ff */
[----:B------:R-:W5:Y:S01]  /*0160*/  LDCU.64 UR8, c[0x4][0x8] ;  /* 0x01000100ff0877ac */ /* 0x000f620008000a00 */
[----:B-1----:R-:W-:-:S02]  /*0170*/  IMAD.U32 R4, RZ, RZ, UR4 ;  /* 0x00000004ff047e24 */ /* 0x002fc4000f8e00ff */
[----:B------:R-:W-:Y:S02]  /*0180*/  IMAD.U32 R5, RZ, RZ, UR5 ;  /* 0x00000005ff057e24 */ /* 0x000fe4000f8e00ff */
[----:B----4-:R-:W-:Y:S02]  /*0190*/  IMAD.U32 R6, RZ, RZ, UR6 ;  /* 0x00000006ff067e24 */ /* 0x010fe4000f8e00ff */
[----:B------:R-:W-:Y:S02]  /*01a0*/  IMAD.U32 R7, RZ, RZ, UR7 ;  /* 0x00000007ff077e24 */ /* 0x000fe4000f8e00ff */
[----:B-----5:R-:W-:Y:S02]  /*01b0*/  IMAD.U32 R10, RZ, RZ, UR8 ;  /* 0x00000008ff0a7e24 */ /* 0x020fe4000f8e00ff */
[----:B--2---:R-:W-:-:S07]  /*01c0*/  IMAD.U32 R11, RZ, RZ, UR9 ;  /* 0x00000009ff0b7e24 */ /* 0x004fce000f8e00ff */
[----:B------:R-:W-:-:S07]  /*01d0*/  LEPC R20, `(.L_x_1) ;  /* 0x000000001014794e */ /* 0x000fce0000000000 */
[----:B0--3--:R-:W-:Y:S05]  /*01e0*/  CALL.ABS.NOINC R2 ;  /* 0x0000000002007343 */ /* 0x009fea0003c00000 */
.L_x_1:
[----:B0-----:R-:W-:Y:S05]  /*01f0*/  BSYNC.RECONVERGENT B6 ;  /* 0x0000000000067941 */ /* 0x001fea0003800200 */
.L_x_0:
[----:B------:R-:W0:Y:S01]  /*0200*/  LDC.64 R4, c[0x0][0x3a0] ;  /* 0x0000e800ff047b82 */ /* 0x000e220000000a00 */
[----:B------:R-:W-:Y:S01]  /*0210*/  IMAD R3, R16, 0x3, RZ ;  /* 0x0000000310037824 */ /* 0x000fe200078e02ff */
[----:B------:R-:W1:Y:S06]  /*0220*/  LDCU.64 UR4, c[0x0][0x390] ;  /* 0x00007200ff0477ac */ /* 0x000e6c0008000a00 */
[----:B------:R-:W2:Y:S01]  /*0230*/  LDC R9, c[0x0][0x3ac] ;  /* 0x0000eb00ff097b82 */ /* 0x000ea20000000800 */
[----:B------:R-:W3:Y:S01]  /*0240*/  LDCU.64 UR6, c[0x0][0x380] ;  /* 0x00007000ff0677ac */ /* 0x000ee20008000a00 */
[----:B0-----:R-:W-:-:S05]  /*0250*/  IMAD.WIDE R4, R3, 0x4, R4 ;  /* 0x0000000403047825 */ /* 0x001fca00078e0204 */
[----:B------:R-:W4:Y:S01]  /*0260*/  LDG.E R21, desc[UR36][R4.64] ;  /* 0x0000002404157981 */ /* 0x000f22000c1e1900 */
[----:B------:R-:W-:Y:S02]  /*0270*/  SHF.R.S32.HI R17, RZ, 0x1f, R16 ;  /* 0x0000001fff117819 */ /* 0x000fe40000011410 */
[----:B----4-:R-:W-:-:S13]  /*0280*/  ISETP.GE.AND P0, PT, R21, 0x1, PT ;  /* 0x000000011500780c */ /* 0x010fda0003f06270 */
[----:B--2---:R-:W-:Y:S02]  /*0290*/  @P0 IMAD.MOV R10, RZ, RZ, -R9 ;  /* 0x000000ffff0a0224 */ /* 0x004fe400078e0a09 */
[--C-:B------:R-:W-:Y:S02]  /*02a0*/  @P0 IMAD.MOV.U32 R6, RZ, RZ, R16.reuse ;  /* 0x000000ffff060224 */ /* 0x100fe400078e0010 */
[----:B------:R-:W-:Y:S02]  /*02b0*/  @P0 IMAD R10, R10, R9, R16 ;  /* 0x000000090a0a0224 */ /* 0x000fe400078e0210 */
[----:B------:R-:W-:Y:S02]  /*02c0*/  @P0 IMAD.MOV.U32 R7, RZ, RZ, R17 ;  /* 0x000000ffff070224 */ /* 0x000fe400078e0011 */
[----:B------:R-:W-:Y:S01]  /*02d0*/  @P0 IMAD.MOV.U32 R12, RZ, RZ, R6 ;  /* 0x000000ffff0c0224 */ /* 0x000fe200078e0006 */
[----:B------:R-:W-:Y:S01]  /*02e0*/  @P0 SHF.R.S32.HI R11, RZ, 0x1f, R10 ;  /* 0x0000001fff0b0819 */ /* 0x000fe2000001140a */
[----:B------:R-:W-:-:S02]  /*02f0*/  @!P0 IMAD.MOV.U32 R6, RZ, RZ, R16 ;  /* 0x000000ffff068224 */ /* 0x000fc400078e0010 */
[----:B------:R-:W-:Y:S02]  /*0300*/  @P0 IMAD.MOV.U32 R13, RZ, RZ, R7 ;  /* 0x000000ffff0d0224 */ /* 0x000fe400078e0007 */
[----:B------:R-:W-:Y:S02]  /*0310*/  @!P0 IMAD.MOV.U32 R7, RZ, RZ, R17 ;  /* 0x000000ffff078224 */ /* 0x000fe400078e0011 */
[--C-:B------:R-:W-:Y:S02]  /*0320*/  @!P0 IMAD.MOV.U32 R10, RZ, RZ, R6.reuse ;  /* 0x000000ffff0a8224 */ /* 0x100fe400078e0006 */
[----:B------:R-:W-:Y:S02]  /*0330*/  @!P0 IMAD.MOV.U32 R12, RZ, RZ, R6 ;  /* 0x000000ffff0c8224 */ /* 0x000fe400078e0006 */
[--C-:B------:R-:W-:Y:S02]  /*0340*/  @!P0 IMAD.MOV.U32 R13, RZ, RZ, R7.reuse ;  /* 0x000000ffff0d8224 */ /* 0x100fe400078e0007 */
[----:B------:R-:W-:Y:S01]  /*0350*/  @!P0 IMAD.MOV.U32 R11, RZ, RZ, R7 ;  /* 0x000000ffff0b8224 */ /* 0x000fe200078e0007 */
[----:B-1----:R-:W-:-:S02]  /*0360*/  LEA R18, P0, R10, UR4, 0x3 ;  /* 0x000000040a127c11 */ /* 0x002fc4000f8018ff */
[----:B---3--:R-:W-:Y:S02]  /*0370*/  LEA R2, P1, R12, UR6, 0x3 ;  /* 0x000000060c027c11 */ /* 0x008fe4000f8218ff */
[----:B------:R-:W-:Y:S02]  /*0380*/  LEA.HI.X R19, R10, UR5, R11, 0x3, P0 ;  /* 0x000000050a137c11 */ /* 0x000fe400080f1c0b */
[----:B------:R-:W-:Y:S01]  /*0390*/  LEA.HI.X R3, R12, UR7, R13, 0x3, P1 ;  /* 0x000000070c037c11 */ /* 0x000fe200088f1c0d */
[----:B------:R-:W-:Y:S01]  /*03a0*/  VIADD R0, R9, 0xffffffff ;  /* 0xffffffff09007836 */ /* 0x000fe20000000000 */
[----:B------:R-:W2:Y:S04]  /*03b0*/  LDG.E R11, desc[UR36][R4.64+0x8] ;  /* 0x00000824040b7981 */ /* 0x000ea8000c1e1900 */
[----:B------:R-:W3:Y:S04]  /*03c0*/  LDG.E.64 R14, desc[UR36][R2.64] ;  /* 0x00000024020e7981 */ /* 0x000ee8000c1e1b00 */
[----:B------:R-:W3:Y:S01]  /*03d0*/  LDG.E.64 R18, desc[UR36][R18.64] ;  /* 0x0000002412127981 */ /* 0x000ee2000c1e1b00 */
[----:B------:R-:W-:-:S13]  /*03e0*/  ISETP.GE.AND P0, PT, R21, R0, PT ;  /* 0x000000001500720c */ /* 0x000fda0003f06270 */
[----:B------:R-:W-:Y:S02]  /*03f0*/  @!P0 IMAD R20, R9, R9, R16 ;  /* 0x0000000909148224 */ /* 0x000fe400078e0210 */
[--C-:B------:R-:W-:Y:S02]  /*0400*/  @!P0 IMAD.MOV.U32 R22, RZ, RZ, R6.reuse ;  /* 0x000000ffff168224 */ /* 0x100fe400078e0006 */
[----:B------:R-:W-:Y:S01]  /*0410*/  @P0 IMAD.MOV.U32 R22, RZ, RZ, R6 ;  /* 0x000000ffff160224 */ /* 0x000fe200078e0006 */
[----:B------:R-:W-:Y:S01]  /*0420*/  @!P0 SHF.R.S32.HI R21, RZ, 0x1f, R20 ;  /* 0x0000001fff158819 */ /* 0x000fe20000011414 */
[----:B------:R-:W-:Y:S02]  /*0430*/  @P0 IMAD.MOV.U32 R20, RZ, RZ, R6 ;  /* 0x000000ffff140224 */ /* 0x000fe400078e0006 */
[--C-:B------:R-:W-:Y:S02]  /*0440*/  @!P0 IMAD.MOV.U32 R23, RZ, RZ, R7.reuse ;  /* 0x000000ffff178224 */ /* 0x100fe400078e0007 */
[----:B------:R-:W-:-:S02]  /*0450*/  @P0 IMAD.MOV.U32 R21, RZ, RZ, R7 ;  /* 0x000000ffff150224 */ /* 0x000fc400078e0007 */
[----:B------:R-:W-:Y:S01]  /*0460*/  @P0 IMAD.MOV.U32 R23, RZ, RZ, R7 ;  /* 0x000000ffff170224 */ /* 0x000fe200078e0007 */
[----:B------:R-:W-:Y:S02]  /*0470*/  LEA R12, P0, R20, UR4, 0x3 ;  /* 0x00000004140c7c11 */ /* 0x000fe4000f8018ff */
[----:B------:R-:W-:Y:S02]  /*0480*/  LEA R6, P1, R22, UR6, 0x3 ;  /* 0x0000000616067c11 */ /* 0x000fe4000f8218ff */
[----:B------:R-:W-:Y:S02]  /*0490*/  LEA.HI.X R13, R20, UR5, R21, 0x3, P0 ;  /* 0x00000005140d7c11 */ /* 0x000fe400080f1c15 */
[----:B------:R-:W-:Y:S01]  /*04a0*/  LEA.HI.X R7, R22, UR7, R23, 0x3, P1 ;  /* 0x0000000716077c11 */ /* 0x000fe200088f1c17 */
[----:B---3--:R-:W-:Y:S01]  /*04b0*/  DADD R24, R18, R14 ;  /* 0x0000000012187229 */ /* 0x008fe2000000000e */
[----:B------:R0:W3:Y:S01]  /*04c0*/  LDG.E R15, desc[UR36][R4.64+0x4] ;  /* 0x00000424040f7981 */ /* 0x0000e2000c1e1900 */
[----:B------:R-:W0:Y:S05]  /*04d0*/  LDC.64 R18, c[0x0][0x380] ;  /* 0x0000e000ff127b82 */ /* 0x000e2a0000000a00 */
[----:B------:R1:W-:Y:S04]  /*04e0*/  STG.E.64 desc[UR36][R2.64], R24 ;  /* 0x0000001802007986 */ /* 0x0003e8000c101b24 */
[----:B------:R-:W4:Y:S04]  /*04f0*/  LDG.E.64 R12, desc[UR36][R12.64] ;  /* 0x000000240c0c7981 */ /* 0x000f28000c1e1b00 */
[----:B------:R-:W4:Y:S01]  /*0500*/  LDG.E.64 R22, desc[UR36][R6.64] ;  /* 0x0000002406167981 */ /* 0x000f22000c1e1b00 */
[----:B------:R-:W-:Y:S01]  /*0510*/  VIADD R21, R16, 0xffffffff ;  /* 0xffffffff10157836 */ /* 0x000fe20000000000 */
[----:B--2---:R-:W-:-:S04]  /*0520*/  ISETP.GT.AND P0, PT, R11, RZ, PT ;  /* 0x000000ff0b00720c */ /* 0x004fc80003f04270 */
[----:B------:R-:W-:Y:S02]  /*0530*/  SEL R10, R21, R16, P0 ;  /* 0x00000010150a7207 */ /* 0x000fe40000000000 */
[----:B------:R-:W-:Y:S02]  /*0540*/  SHF.R.S32.HI R8, RZ, 0x1f, R21 ;  /* 0x0000001fff087819 */ /* 0x000fe40000011415 */
[----:B------:R-:W-:Y:S02]  /*0550*/  LEA R20, P1, R10, UR4, 0x3 ;  /* 0x000000040a147c11 */ /* 0x000fe4000f8218ff */
[----:B------:R-:W-:Y:S01]  /*0560*/  SEL R21, R8, R17, P0 ;  /* 0x0000001108157207 */ /* 0x000fe20000000000 */
[----:B0-----:R-:W-:-:S03]  /*0570*/  IMAD.WIDE R4, R16, 0x8, R18 ;  /* 0x0000000810047825 */ /* 0x001fc600078e0212 */
[----:B------:R-:W-:Y:S01]  /*0580*/  LEA.HI.X R21, R10, UR5, R21, 0x3, P1 ;  /* 0x000000050a157c11 */ /* 0x000fe200088f1c15 */
[----:B----4-:R-:W-:-:S07]  /*0590*/  DADD R22, R12, R22 ;  /* 0x000000000c167229 */ /* 0x010fce0000000016 */
[----:B------:R0:W-:Y:S04]  /*05a0*/  STG.E.64 desc[UR36][R6.64], R22 ;  /* 0x0000001606007986 */ /* 0x0001e8000c101b24 */
[----:B------:R-:W2:Y:S04]  /*05b0*/  LDG.E.64 R20, desc[UR36][R20.64] ;  /* 0x0000002414147981 */ /* 0x000ea8000c1e1b00 */
[----:B-1----:R-:W2:Y:S01]  /*05c0*/  LDG.E.64 R2, desc[UR36][R4.64] ;  /* 0x0000002404027981 */ /* 0x002ea2000c1e1b00 */
[----:B------:R-:W-:Y:S01]  /*05d0*/  ISETP.GE.AND P0, PT, R11, R0, PT ;  /* 0x000000000b00720c */ /* 0x000fe20003f06270 */
[----:B------:R-:W-:-:S05]  /*05e0*/  VIADD R11, R16, 0x1 ;  /* 0x00000001100b7836 */ /* 0x000fca0000000000 */
[----:B------:R-:W-:Y:S02]  /*05f0*/  SEL R13, R11, R16, !P0 ;  /* 0x000000100b0d7207 */ /* 0x000fe40004000000 */
[----:B------:R-:W-:Y:S02]  /*0600*/  SHF.R.S32.HI R8, RZ, 0x1f, R11 ;  /* 0x0000001fff087819 */ /* 0x000fe4000001140b */
[----:B------:R-:W-:Y:S02]  /*0610*/  LEA R12, P1, R13, UR4, 0x3 ;  /* 0x000000040d0c7c11 */ /* 0x000fe4000f8218ff */
[----:B------:R-:W-:-:S04]  /*0620*/  SEL R8, R8, R17, !P0 ;  /* 0x0000001108087207 */ /* 0x000fc80004000000 */
[----:B------:R-:W-:Y:S01]  /*0630*/  LEA.HI.X R13, R13, UR5, R8, 0x3, P1 ;  /* 0x000000050d0d7c11 */ /* 0x000fe200088f1c08 */
[----:B------:R-:W1:Y:S01]  /*0640*/  LDCU.64 UR4, c[0x0][0x388] ;  /* 0x00007100ff0477ac */ /* 0x000e620008000a00 */
[----:B---3--:R-:W-:-:S13]  /*0650*/  ISETP.GE.AND P0, PT, R15, 0x1, PT ;  /* 0x000000010f00780c */ /* 0x008fda0003f06270 */
[----:B0-----:R-:W0:Y:S01]  /*0660*/  @P0 LDC.64 R6, c[0x0][0x390] ;  /* 0x0000e400ff060b82 */ /* 0x001e220000000a00 */
[----:B--2---:R-:W-:-:S07]  /*0670*/  DADD R10, R20, R2 ;  /* 0x00000000140a7229 */ /* 0x004fce0000000002 */
[----:B------:R-:W-:Y:S04]  /*0680*/  STG.E.64 desc[UR36][R4.64], R10 ;  /* 0x0000000a04007986 */ /* 0x000fe8000c101b24 */
[----:B------:R-:W2:Y:S01]  /*0690*/  LDG.E.64 R2, desc[UR36][R12.64] ;  /* 0x000000240c027981 */ /* 0x000ea2000c1e1b00 */
[----:B------:R-:W-:-:S04]  /*06a0*/  @P0 IMAD.IADD R19, R16, 0x1, -R9 ;  /* 0x0000000110130824 */ /* 0x000fc800078e0a09 */
[----:B0-----:R-:W-:Y:S01]  /*06b0*/  @P0 IMAD.WIDE R6, R19, 0x8, R6 ;  /* 0x0000000813060825 */ /* 0x001fe200078e0206 */
[----:B------:R-:W-:-:S13]  /*06c0*/  ISETP.GE.AND P1, PT, R15, R0, PT ;  /* 0x000000000f00720c */ /* 0x000fda0003f26270 */
[----:B------:R-:W0:Y:S01]  /*06d0*/  @!P1 LDC.64 R14, c[0x0][0x390] ;  /* 0x0000e400ff0e9b82 */ /* 0x000e220000000a00 */
[----:B--2---:R-:W-:-:S07]  /*06e0*/  DADD R2, R10, R2 ;  /* 0x000000000a027229 */ /* 0x004fce0000000002 */
[----:B------:R2:W-:Y:S04]  /*06f0*/  STG.E.64 desc[UR36][R4.64], R2 ;  /* 0x0000000204007986 */ /* 0x0005e8000c101b24 */
[----:B------:R-:W2:Y:S01]  /*0700*/  @P0 LDG.E.64 R6, desc[UR36][R6.64] ;  /* 0x0000002406060981 */ /* 0x000ea2000c1e1b00 */
[----:B------:R-:W-:-:S04]  /*0710*/  @!P1 IMAD.IADD R9, R16, 0x1, R9 ;  /* 0x0000000110099824 */ /* 0x000fc800078e0209 */
[----:B0-----:R-:W-:Y:S01]  /*0720*/  @!P1 IMAD.WIDE R8, R9, 0x8, R14 ;  /* 0x0000000809089825 */ /* 0x001fe200078e020e */
[----:B--2---:R-:W-:-:S07]  /*0730*/  @P0 DADD R2, R2, R6 ;  /* 0x0000000002020229 */ /* 0x004fce0000000006 */
[----:B------:R0:W-:Y:S04]  /*0740*/  @P0 STG.E.64 desc[UR36][R4.64], R2 ;  /* 0x0000000204000986 */ /* 0x0001e8000c101b24 */
[----:B------:R-:W2:Y:S01]  /*0750*/  @!P1 LDG.E.64 R8, desc[UR36][R8.64] ;  /* 0x0000002408089981 */ /* 0x000ea2000c1e1b00 */
[C---:B------:R-:W-:Y:S01]  /*0760*/  IMAD.SHL.U32 R14, R16.reuse, 0x8, RZ ;  /* 0x00000008100e7824 */ /* 0x040fe200078e00ff */
[----:B------:R-:W-:-:S04]  /*0770*/  SHF.L.U64.HI R16, R16, 0x3, R17 ;  /* 0x0000000310107819 */ /* 0x000fc80000010211 */
[----:B-1----:R-:W-:-:S04]  /*0780*/  IADD3 R18, P0, PT, R14, UR4, RZ ;  /* 0x000000040e127c10 */ /* 0x002fc8000ff1e0ff */
[----:B------:R-:W-:Y:S01]  /*0790*/  IADD3.X R19, PT, PT, R16, UR5, RZ, P0, !PT ;  /* 0x0000000510137c10 */ /* 0x000fe200087fe4ff */
[----:B------:R-:W1:Y:S02]  /*07a0*/  LDCU.64 UR4, c[0x0][0x398] ;  /* 0x00007300ff0477ac */ /* 0x000e640008000a00 */
[----:B-1----:R-:W-:-:S04]  /*07b0*/  IADD3 R14, P0, PT, R14, UR4, RZ ;  /* 0x000000040e0e7c10 */ /* 0x002fc8000ff1e0ff */
[----:B------:R-:W-:Y:S01]  /*07c0*/  IADD3.X R15, PT, PT, R16, UR5, RZ, P0, !PT ;  /* 0x00000005100f7c10 */ /* 0x000fe200087fe4ff */
[----:B--2---:R-:W-:-:S07]  /*07d0*/  @!P1 DADD R10, R8, R2 ;  /* 0x00000000080a9229 */ /* 0x004fce0000000002 */
[----:B------:R1:W-:Y:S04]  /*07e0*/  @!P1 STG.E.64 desc[UR36][R4.64], R10 ;  /* 0x0000000a04009986 */ /* 0x0003e8000c101b24 */
[----:B------:R-:W2:Y:S04]  /*07f0*/  LDG.E.64 R6, desc[UR36][R18.64] ;  /* 0x0000002412067981 */ /* 0x000ea8000c1e1b00 */
[----:B------:R-:W1:Y:S01]  /*0800*/  LDG.E.64 R8, desc[UR36][R14.64] ;  /* 0x000000240e087981 */ /* 0x000e62000c1e1b00 */
[----:B------:R-:W-:Y:S01]  /*0810*/  UMOV UR4, 0xa0b5ed8d ;  /* 0xa0b5ed8d00047882 */ /* 0x000fe20000000000 */
[----:B------:R-:W-:Y:S01]  /*0820*/  UMOV UR5, 0x3eb0c6f7 ;  /* 0x3eb0c6f700057882 */ /* 0x000fe20000000000 */
[----:B0-----:R-:W-:Y:S01]  /*0830*/  IMAD.MOV.U32 R2, RZ, RZ, 0x1 ;  /* 0x00000001ff027424 */ /* 0x001fe200078e00ff */
[----:B------:R-:W-:Y:S01]  /*0840*/  BSSY.RECONVERGENT B0, `(.L_x_2) ;  /* 0x0000013000007945 */ /* 0x000fe20003800200 */
[----:B--2---:R-:W-:-:S06]  /*0850*/  DADD R6, R6, UR4 ;  /* 0x0000000406067e29 */ /* 0x004fcc0008000000 */
[----:B------:R-:W0:Y:S02]  /*0860*/  MUFU.RCP64H R3, R7 ;  /* 0x0000000700037308 */ /* 0x000e240000001800 */
[----:B0-----:R-:W-:-:S08]  /*0870*/  DFMA R12, -R6, R2, 1 ;  /* 0x3ff00000060c742b */ /* 0x001fd00000000102 */
[----:B------:R-:W-:-:S08]  /*0880*/  DFMA R12, R12, R12, R12 ;  /* 0x0000000c0c0c722b */ /* 0x000fd0000000000c */
[----:B------:R-:W-:-:S08]  /*0890*/  DFMA R12, R2, R12, R2 ;  /* 0x0000000c020c722b */ /* 0x000fd00000000002 */
[----:B------:R-:W-:-:S08]  /*08a0*/  DFMA R2, -R6, R12, 1 ;  /* 0x3ff000000602742b */ /* 0x000fd0000000010c */
[----:B------:R-:W-:-:S08]  /*08b0*/  DFMA R2, R12, R2, R12 ;  /* 0x000000020c02722b */ /* 0x000fd0000000000c */
[----:B-1----:R-:W-:-:S08]  /*08c0*/  DMUL R10, R8, R2 ;  /* 0x00000002080a7228 */ /* 0x002fd00000000000 */
[----:B------:R-:W-:-:S08]  /*08d0*/  DFMA R12, -R6, R10, R8 ;  /* 0x0000000a060c722b */ /* 0x000fd00000000108 */
[----:B------:R-:W-:Y:S01]  /*08e0*/  DFMA R2, R2, R12, R10 ;  /* 0x0000000c0202722b */ /* 0x000fe2000000000a */
[----:B------:R-:W-:-:S09]  /*08f0*/  FSETP.GEU.AND P1, PT, |R9|, 6.5827683646048100446e-37, PT ;  /* 0x036000000900780b */ /* 0x000fd20003f2e200 */
[----:B------:R-:W-:-:S05]  /*0900*/  FFMA R0, RZ, R7, R3 ;  /* 0x00000007ff007223 */ /* 0x000fca0000000003 */
[----:B------:R-:W-:-:S13]  /*0910*/  FSETP.GT.AND P0, PT, |R0|, 1.469367938527859385e-39, PT ;  /* 0x001000000000780b */ /* 0x000fda0003f04200 */
[----:B------:R-:W-:Y:S05]  /*0920*/  @P0 BRA P1, `(.L_x_3) ;  /* 0x0000000000100947 */ /* 0x000fea0000800000 */
[----:B------:R-:W-:-:S07]  /*0930*/  MOV R0, 0x950 ;  /* 0x0000095000007802 */ /* 0x000fce0000000f00 */
[----:B------:R-:W-:Y:S05]  /*0940*/  CALL.REL.NOINC `($__internal_0_$__cuda_sm20_div_rn_f64_full) ;  /* 0x0000000000147944 */ /* 0x000fea0003c00000 */
[----:B------:R-:W-:Y:S02]  /*0950*/  IMAD.MOV.U32 R2, RZ, RZ, R12 ;  /* 0x000000ffff027224 */ /* 0x000fe400078e000c */
[----:B------:R-:W-:-:S07]  /*0960*/  IMAD.MOV.U32 R3, RZ, RZ, R13 ;  /* 0x000000ffff037224 */ /* 0x000fce00078e000d */
.L_x_3:
[----:B------:R-:W-:Y:S05]  /*0970*/  BSYNC.RECONVERGENT B0 ;  /* 0x0000000000007941 */ /* 0x000fea0003800200 */
.L_x_2:
[----:B------:R-:W-:Y:S01]  /*0980*/  STG.E.64 desc[UR36][R4.64], R2 ;  /* 0x0000000204007986 */ /* 0x000fe2000c101b24 */
[----:B------:R-:W-:Y:S05]  /*0990*/  EXIT ;  /* 0x000000000000794d */ /* 0x000fea0003800000 */
        .weak           $__internal_0_$__cuda_sm20_div_rn_f64_full
        .type           $__internal_0_$__cuda_sm20_div_rn_f64_full,@function
        .size           $__internal_0_$__cuda_sm20_div_rn_f64_full,(.L_x_10 - $__internal_0_$__cuda_sm20_div_rn_f64_full)
$__internal_0_$__cuda_sm20_div_rn_f64_full:
[C---:B------:R-:W-:Y:S01]  /*09a0*/  FSETP.GEU.AND P0, PT, |R7|.reuse, 1.469367938527859385e-39, PT ;  /* 0x001000000700780b */ /* 0x040fe20003f0e200 */
[----:B------:R-:W-:Y:S01]  /*09b0*/  IMAD.MOV.U32 R16, RZ, RZ, 0x1 ;  /* 0x00000001ff107424 */ /* 0x000fe200078e00ff */
[----:B------:R-:W-:Y:S01]  /*09c0*/  LOP3.LUT R2, R7, 0x800fffff, RZ, 0xc0, !PT ;  /* 0x800fffff07027812 */ /* 0x000fe200078ec0ff */
[----:B------:R-:W-:Y:S01]  /*09d0*/  BSSY.RECONVERGENT B1, `(.L_x_4) ;  /* 0x0000055000017945 */ /* 0x000fe20003800200 */
[C---:B------:R-:W-:Y:S02]  /*09e0*/  FSETP.GEU.AND P2, PT, |R9|.reuse, 1.469367938527859385e-39, PT ;  /* 0x001000000900780b */ /* 0x040fe40003f4e200 */
[----:B------:R-:W-:Y:S01]  /*09f0*/  LOP3.LUT R3, R2, 0x3ff00000, RZ, 0xfc, !PT ;  /* 0x3ff0000002037812 */ /* 0x000fe200078efcff */
[----:B------:R-:W-:Y:S01]  /*0a00*/  IMAD.MOV.U32 R2, RZ, RZ, R6 ;  /* 0x000000ffff027224 */ /* 0x000fe200078e0006 */
[----:B------:R-:W-:Y:S02]  /*0a10*/  LOP3.LUT R12, R9, 0x7ff00000, RZ, 0xc0, !PT ;  /* 0x7ff00000090c7812 */ /* 0x000fe400078ec0ff */
[----:B------:R-:W-:-:S03]  /*0a20*/  LOP3.LUT R15, R7, 0x7ff00000, RZ, 0xc0, !PT ;  /* 0x7ff00000070f7812 */ /* 0x000fc600078ec0ff */
[----:B------:R-:W-:Y:S01]  /*0a30*/  @!P0 DMUL R2, R6, 8.98846567431157953865e+307 ;  /* 0x7fe0000006028828 */ /* 0x000fe20000000000 */
[----:B------:R-:W-:-:S03]  /*0a40*/  ISETP.GE.U32.AND P1, PT, R12, R15, PT ;  /* 0x0000000f0c00720c */ /* 0x000fc60003f26070 */
[----:B------:R-:W-:Y:S01]  /*0a50*/  @!P2 LOP3.LUT R13, R7, 0x7ff00000, RZ, 0xc0, !PT ;  /* 0x7ff00000070da812 */ /* 0x000fe200078ec0ff */
[----:B------:R-:W-:Y:S01]  /*0a60*/  @!P2 IMAD.MOV.U32 R18, RZ, RZ, RZ ;  /* 0x000000ffff12a224 */ /* 0x000fe200078e00ff */
[----:B------:R-:W0:Y:S02]  /*0a70*/  MUFU.RCP64H R17, R3 ;  /* 0x0000000300117308 */ /* 0x000e240000001800 */
[----:B------:R-:W-:Y:S01]  /*0a80*/  @!P2 ISETP.GE.U32.AND P3, PT, R12, R13, PT ;  /* 0x0000000d0c00a20c */ /* 0x000fe20003f66070 */
[----:B------:R-:W-:-:S05]  /*0a90*/  IMAD.MOV.U32 R13, RZ, RZ, 0x1ca00000 ;  /* 0x1ca00000ff0d7424 */ /* 0x000fca00078e00ff */
[----:B------:R-:W-:-:S04]  /*0aa0*/  @!P2 SEL R19, R13, 0x63400000, !P3 ;  /* 0x634000000d13a807 */ /* 0x000fc80005800000 */
[----:B------:R-:W-:-:S04]  /*0ab0*/  @!P2 LOP3.LUT R19, R19, 0x80000000, R9, 0xf8, !PT ;  /* 0x800000001313a812 */ /* 0x000fc800078ef809 */
[----:B------:R-:W-:Y:S01]  /*0ac0*/  @!P2 LOP3.LUT R19, R19, 0x100000, RZ, 0xfc, !PT ;  /* 0x001000001313a812 */ /* 0x000fe200078efcff */
[----:B0-----:R-:W-:-:S08]  /*0ad0*/  DFMA R10, R16, -R2, 1 ;  /* 0x3ff00000100a742b */ /* 0x001fd00000000802 */
[----:B------:R-:W-:-:S08]  /*0ae0*/  DFMA R10, R10, R10, R10 ;  /* 0x0000000a0a0a722b */ /* 0x000fd0000000000a */
[----:B------:R-:W-:Y:S01]  /*0af0*/  DFMA R16, R16, R10, R16 ;  /* 0x0000000a1010722b */ /* 0x000fe20000000010 */
[----:B------:R-:W-:Y:S01]  /*0b00*/  SEL R11, R13, 0x63400000, !P1 ;  /* 0x634000000d0b7807 */ /* 0x000fe20004800000 */
[----:B------:R-:W-:-:S03]  /*0b10*/  IMAD.MOV.U32 R10, RZ, RZ, R8 ;  /* 0x000000ffff0a7224 */ /* 0x000fc600078e0008 */
[----:B------:R-:W-:-:S03]  /*0b20*/  LOP3.LUT R11, R11, 0x800fffff, R9, 0xf8, !PT ;  /* 0x800fffff0b0b7812 */ /* 0x000fc600078ef809 */
[----:B------:R-:W-:-:S03]  /*0b30*/  DFMA R20, R16, -R2, 1 ;  /* 0x3ff000001014742b */ /* 0x000fc60000000802 */
[----:B------:R-:W-:-:S05]  /*0b40*/  @!P2 DFMA R10, R10, 2, -R18 ;  /* 0x400000000a0aa82b */ /* 0x000fca0000000812 */
[----:B------:R-:W-:Y:S01]  /*0b50*/  DFMA R16, R16, R20, R16 ;  /* 0x000000141010722b */ /* 0x000fe20000000010 */
[----:B------:R-:W-:Y:S02]  /*0b60*/  IMAD.MOV.U32 R21, RZ, RZ, R12 ;  /* 0x000000ffff157224 */ /* 0x000fe400078e000c */
[----:B------:R-:W-:Y:S01]  /*0b70*/  IMAD.MOV.U32 R20, RZ, RZ, R15 ;  /* 0x000000ffff147224 */ /* 0x000fe200078e000f */
[----:B------:R-:W-:Y:S02]  /*0b80*/  @!P0 LOP3.LUT R20, R3, 0x7ff00000, RZ, 0xc0, !PT ;  /* 0x7ff0000003148812 */ /* 0x000fe400078ec0ff */
[----:B------:R-:W-:Y:S02]  /*0b90*/  @!P2 LOP3.LUT R21, R11, 0x7ff00000, RZ, 0xc0, !PT ;  /* 0x7ff000000b15a812 */ /* 0x000fe400078ec0ff */
[----:B------:R-:W-:Y:S01]  /*0ba0*/  DMUL R18, R16, R10 ;  /* 0x0000000a10127228 */ /* 0x000fe20000000000 */
[----:B------:R-:W-:Y:S02]  /*0bb0*/  VIADD R23, R20, 0xffffffff ;  /* 0xffffffff14177836 */ /* 0x000fe40000000000 */
[----:B------:R-:W-:-:S05]  /*0bc0*/  VIADD R22, R21, 0xffffffff ;  /* 0xffffffff15167836 */ /* 0x000fca0000000000 */
[----:B------:R-:W-:Y:S01]  /*0bd0*/  DFMA R14, R18, -R2, R10 ;  /* 0x80000002120e722b */ /* 0x000fe2000000000a */
[----:B------:R-:W-:-:S04]  /*0be0*/  ISETP.GT.U32.AND P0, PT, R22, 0x7feffffe, PT ;  /* 0x7feffffe1600780c */ /* 0x000fc80003f04070 */
[----:B------:R-:W-:-:S03]  /*0bf0*/  ISETP.GT.U32.OR P0, PT, R23, 0x7feffffe, P0 ;  /* 0x7feffffe1700780c */ /* 0x000fc60000704470 */
[----:B------:R-:W-:-:S10]  /*0c00*/  DFMA R14, R16, R14, R18 ;  /* 0x0000000e100e722b */ /* 0x000fd40000000012 */
[----:B------:R-:W-:Y:S05]  /*0c10*/  @P0 BRA `(.L_x_5) ;  /* 0x00000000006c0947 */ /* 0x000fea0003800000 */
[----:B------:R-:W-:-:S04]  /*0c20*/  LOP3.LUT R9, R7, 0x7ff00000, RZ, 0xc0, !PT ;  /* 0x7ff0000007097812 */ /* 0x000fc800078ec0ff */
[CC--:B------:R-:W-:Y:S02]  /*0c30*/  VIADDMNMX R8, R12.reuse, -R9.reuse, 0xb9600000, !PT ;  /* 0xb96000000c087446 */ /* 0x0c0fe40007800909 */
[----:B------:R-:W-:Y:S02]  /*0c40*/  ISETP.GE.U32.AND P0, PT, R12, R9, PT ;  /* 0x000000090c00720c */ /* 0x000fe40003f06070 */
[----:B------:R-:W-:Y:S02]  /*0c50*/  VIMNMX R8, PT, PT, R8, 0x46a00000, PT ;  /* 0x46a0000008087848 */ /* 0x000fe40003fe0100 */
[----:B------:R-:W-:-:S05]  /*0c60*/  SEL R13, R13, 0x63400000, !P0 ;  /* 0x634000000d0d7807 */ /* 0x000fca0004000000 */
[----:B------:R-:W-:Y:S02]  /*0c70*/  IMAD.IADD R16, R8, 0x1, -R13 ;  /* 0x0000000108107824 */ /* 0x000fe400078e0a0d */
[----:B------:R-:W-:Y:S02]  /*0c80*/  IMAD.MOV.U32 R8, RZ, RZ, RZ ;  /* 0x000000ffff087224 */ /* 0x000fe400078e00ff */
[----:B------:R-:W-:-:S06]  /*0c90*/  VIADD R9, R16, 0x7fe00000 ;  /* 0x7fe0000010097836 */ /* 0x000fcc0000000000 */
[----:B------:R-:W-:-:S10]  /*0ca0*/  DMUL R12, R14, R8 ;  /* 0x000000080e0c7228 */ /* 0x000fd40000000000 */
[----:B------:R-:W-:-:S13]  /*0cb0*/  FSETP.GTU.AND P0, PT, |R13|, 1.469367938527859385e-39, PT ;  /* 0x001000000d00780b */ /* 0x000fda0003f0c200 */
[----:B------:R-:W-:Y:S05]  /*0cc0*/  @P0 BRA `(.L_x_6) ;  /* 0x0000000000940947 */ /* 0x000fea0003800000 */
[----:B------:R-:W-:Y:S01]  /*0cd0*/  DFMA R2, R14, -R2, R10 ;  /* 0x800000020e02722b */ /* 0x000fe2000000000a */
[----:B------:R-:W-:-:S09]  /*0ce0*/  IMAD.MOV.U32 R8, RZ, RZ, RZ ;  /* 0x000000ffff087224 */ /* 0x000fd200078e00ff */
[C---:B------:R-:W-:Y:S02]  /*0cf0*/  FSETP.NEU.AND P0, PT, R3.reuse, RZ, PT ;  /* 0x000000ff0300720b */ /* 0x040fe40003f0d000 */
[----:B------:R-:W-:-:S04]  /*0d00*/  LOP3.LUT R7, R3, 0x80000000, R7, 0x48, !PT ;  /* 0x8000000003077812 */ /* 0x000fc800078e4807 */
[----:B------:R-:W-:-:S07]  /*0d10*/  LOP3.LUT R9, R7, R9, RZ, 0xfc, !PT ;  /* 0x0000000907097212 */ /* 0x000fce00078efcff */
[----:B------:R-:W-:Y:S05]  /*0d20*/  @!P0 BRA `(.L_x_6) ;  /* 0x00000000007c8947 */ /* 0x000fea0003800000 */
[----:B------:R-:W-:Y:S01]  /*0d30*/  IMAD.MOV R3, RZ, RZ, -R16 ;  /* 0x000000ffff037224 */ /* 0x000fe200078e0a10 */
[----:B------:R-:W-:Y:S01]  /*0d40*/  DMUL.RP R8, R14, R8 ;  /* 0x000000080e087228 */ /* 0x000fe20000008000 */
[----:B------:R-:W-:-:S06]  /*0d50*/  IMAD.MOV.U32 R2, RZ, RZ, RZ ;  /* 0x000000ffff027224 */ /* 0x000fcc00078e00ff */
[----:B------:R-:W-:-:S03]  /*0d60*/  DFMA R2, R12, -R2, R14 ;  /* 0x800000020c02722b */ /* 0x000fc6000000000e */
[----:B------:R-:W-:-:S03]  /*0d70*/  LOP3.LUT R7, R9, R7, RZ, 0x3c, !PT ;  /* 0x0000000709077212 */ /* 0x000fc600078e3cff */
[----:B------:R-:W-:-:S04]  /*0d80*/  IADD3 R2, PT, PT, -R16, -0x43300000, RZ ;  /* 0xbcd0000010027810 */ /* 0x000fc80007ffe1ff */
[----:B------:R-:W-:-:S04]  /*0d90*/  FSETP.NEU.AND P0, PT, |R3|, R2, PT ;  /* 0x000000020300720b */ /* 0x000fc80003f0d200 */
[----:B------:R-:W-:Y:S02]  /*0da0*/  FSEL R12, R8, R12, !P0 ;  /* 0x0000000c080c7208 */ /* 0x000fe40004000000 */
[----:B------:R-:W-:Y:S01]  /*0db0*/  FSEL R13, R7, R13, !P0 ;  /* 0x0000000d070d7208 */ /* 0x000fe20004000000 */
[----:B------:R-:W-:Y:S06]  /*0dc0*/  BRA `(.L_x_6) ;  /* 0x0000000000547947 */ /* 0x000fec0003800000 */
.L_x_5:
[----:B------:R-:W-:-:S14]  /*0dd0*/  DSETP.NAN.AND P0, PT, R8, R8, PT ;  /* 0x000000080800722a */ /* 0x000fdc0003f08000 */
[----:B------:R-:W-:Y:S05]  /*0de0*/  @P0 BRA `(.L_x_7) ;  /* 0x0000000000440947 */ /* 0x000fea0003800000 */
[----:B------:R-:W-:-:S14]  /*0df0*/  DSETP.NAN.AND P0, PT, R6, R6, PT ;  /* 0x000000060600722a */ /* 0x000fdc0003f08000 */
[----:B------:R-:W-:Y:S05]  /*0e00*/  @P0 BRA `(.L_x_8) ;  /* 0x0000000000300947 */ /* 0x000fea0003800000 */
[----:B------:R-:W-:Y:S01]  /*0e10*/  ISETP.NE.AND P0, PT, R21, R20, PT ;  /* 0x000000141500720c */ /* 0x000fe20003f05270 */
[----:B------:R-:W-:Y:S02]  /*0e20*/  IMAD.MOV.U32 R12, RZ, RZ, 0x0 ;  /* 0x00000000ff0c7424 */ /* 0x000fe400078e00ff */
[----:B------:R-:W-:-:S10]  /*0e30*/  IMAD.MOV.U32 R13, RZ, RZ, -0x80000 ;  /* 0xfff80000ff0d7424 */ /* 0x000fd400078e00ff */
[----:B------:R-:W-:Y:S05]  /*0e40*/  @!P0 BRA `(.L_x_6) ;  /* 0x0000000000348947 */ /* 0x000fea0003800000 */
[----:B------:R-:W-:Y:S02]  /*0e50*/  ISETP.NE.AND P0, PT, R21, 0x7ff00000, PT ;  /* 0x7ff000001500780c */ /* 0x000fe40003f05270 */
[----:B------:R-:W-:Y:S02]  /*0e60*/  LOP3.LUT R13, R9, 0x80000000, R7, 0x48, !PT ;  /* 0x80000000090d7812 */ /* 0x000fe400078e4807 */
[----:B------:R-:W-:-:S13]  /*0e70*/  ISETP.EQ.OR P0, PT, R20, RZ, !P0 ;  /* 0x000000ff1400720c */ /* 0x000fda0004702670 */
[----:B------:R-:W-:Y:S01]  /*0e80*/  @P0 LOP3.LUT R2, R13, 0x7ff00000, RZ, 0xfc, !PT ;  /* 0x7ff000000d020812 */ /* 0x000fe200078efcff */
[----:B------:R-:W-:Y:S02]  /*0e90*/  @!P0 IMAD.MOV.U32 R12, RZ, RZ, RZ ;  /* 0x000000ffff0c8224 */ /* 0x000fe400078e00ff */
[----:B------:R-:W-:Y:S02]  /*0ea0*/  @P0 IMAD.MOV.U32 R12, RZ, RZ, RZ ;  /* 0x000000ffff0c0224 */ /* 0x000fe400078e00ff */
[----:B------:R-:W-:Y:S01]  /*0eb0*/  @P0 IMAD.MOV.U32 R13, RZ, RZ, R2 ;  /* 0x000000ffff0d0224 */ /* 0x000fe200078e0002 */
[----:B------:R-:W-:Y:S06]  /*0ec0*/  BRA `(.L_x_6) ;  /* 0x0000000000147947 */ /* 0x000fec0003800000 */
.L_x_8:
[----:B------:R-:W-:Y:S01]  /*0ed0*/  LOP3.LUT R13, R7, 0x80000, RZ, 0xfc, !PT ;  /* 0x00080000070d7812 */ /* 0x000fe200078efcff */
[----:B------:R-:W-:Y:S01]  /*0ee0*/  IMAD.MOV.U32 R12, RZ, RZ, R6 ;  /* 0x000000ffff0c7224 */ /* 0x000fe200078e0006 */
[----:B------:R-:W-:Y:S06]  /*0ef0*/  BRA `(.L_x_6) ;  /* 0x0000000000087947 */ /* 0x000fec0003800000 */
.L_x_7:
[----:B------:R-:W-:Y:S01]  /*0f00*/  LOP3.LUT R13, R9, 0x80000, RZ, 0xfc, !PT ;  /* 0x00080000090d7812 */ /* 0x000fe200078efcff */
[----:B------:R-:W-:-:S07]  /*0f10*/  IMAD.MOV.U32 R12, RZ, RZ, R8 ;  /* 0x000000ffff0c7224 */ /* 0x000fce00078e0008 */
.L_x_6:
[----:B------:R-:W-:Y:S05]  /*0f20*/  BSYNC.RECONVERGENT B1 ;  /* 0x0000000000017941 */ /* 0x000fea0003800200 */
.L_x_4:
[----:B------:R-:W-:Y:S02]  /*0f30*/  IMAD.MOV.U32 R2, RZ, RZ, R0 ;  /* 0x000000ffff027224 */ /* 0x000fe400078e0000 */
[----:B------:R-:W-:-:S04]  /*0f40*/  IMAD.MOV.U32 R3, RZ, RZ, 0x0 ;  /* 0x00000000ff037424 */ /* 0x000fc800078e00ff */
[----:B------:R-:W-:Y:S05]  /*0f50*/  RET.REL.NODEC R2 `(_Z6jacobiPdS_S_S_Piiii) ;  /* 0xfffffff002287950 */ /* 0x000fea0003c3ffff */
.L_x_9:
[----:B------:R-:W-:-:S00]  /*0f60*/  BRA `(.L_x_9) ;  /* 0xfffffffc00fc7947 */ /* 0x000fc0000383ffff */
[----:B------:R-:W-:-:S00]  /*0f70*/  NOP ;  /* 0x0000000000007918 */ /* 0x000fc00000000000 */
        /* <DEDUP_REMOVED lines=8> */
.L_x_10:


//--------------------- .nv.global.init           --------------------------
	.section	.nv.global.init,"aw",@progbits
.nv.global.init:
	.type		$str,@object
	.size		$str,($str$1 - $str)
$str:
        /*0000*/ 	.byte	0x69, 0x64, 0x78, 0x3e, 0x30, 0x00
	.type		$str$1,@object
	.size		$str$1,(__unnamed_1 - $str$1)
$str$1:
        /*0006*/ 	.byte	0x2f, 0x74, 0x6d, 0x70, 0x2f, 0x73, 0x61, 0x73, 0x73, 0x5f, 0x63, 0x75, 0x5f, 0x6c, 0x66, 0x5f
        /*0016*/ 	.byte	0x72, 0x63, 0x6e, 0x32, 0x6b, 0x2f, 0x6b, 0x2e, 0x63, 0x75, 0x00
	.type		__unnamed_1,@object
	.size		__unnamed_1,(.L_0 - __unnamed_1)
__unnamed_1:
        /*0021*/ 	.byte	0x76, 0x6f, 0x69, 0x64, 0x20, 0x6a, 0x61, 0x63, 0x6f, 0x62, 0x69, 0x28, 0x64, 0x6f, 0x75, 0x62
        /*0031*/ 	.byte	0x6c, 0x65, 0x20, 0x2a, 0x2c, 0x20, 0x64, 0x6f, 0x75, 0x62, 0x6c, 0x65, 0x20, 0x2a, 0x2c, 0x20
        /*0041*/ 	.byte	0x64, 0x6f, 0x75, 0x62, 0x6c, 0x65, 0x20, 0x2a, 0x2c, 0x20, 0x64, 0x6f, 0x75, 0x62, 0x6c, 0x65
        /*0051*/ 	.byte	0x20, 0x2a, 0x2c, 0x20, 0x69, 0x6e, 0x74, 0x20, 0x2a, 0x2c, 0x20, 0x69, 0x6e, 0x74, 0x2c, 0x20
        /*0061*/ 	.byte	0x69, 0x6e, 0x74, 0x2c, 0x20, 0x69, 0x6e, 0x74, 0x29, 0x00
.L_0:


//--------------------- .nv.shared.reserved.0     --------------------------
	.section	.nv.shared.reserved.0,"aw",@nobits
	.weak		__nv_reservedSMEM_offset_0_alias
	.size		__nv_reservedSMEM_offset_0_alias, 0, 64
	.other		__nv_reservedSMEM_offset_0_alias,@"STO_CUDA_RESERVED_SHARED STV_DEFAULT"
__nv_reservedSMEM_offset_0_alias:
	.zero		0
	.zero		64


//--------------------- .nv.constant0._Z6jacobiPdS_S_S_Piiii --------------------------
	.section	.nv.constant0._Z6jacobiPdS_S_S_Piiii,"a",@progbits
	.sectionflags	@""
	.align	4
.nv.constant0._Z6jacobiPdS_S_S_Piiii:
	.zero		948


//--------------------- SYMBOLS --------------------------

	.type		.nv.reservedSmem.offset0,@object
	.size		.nv.reservedSmem.offset0,0x4
	.type		__assertfail,@function
